	.headerflags	@"EF_CUDA_TEXMODE_UNIFIED EF_CUDA_64BIT_ADDRESS EF_CUDA_ACCELERATORS EF_CUDA_SM90 EF_CUDA_VIRTUAL_SM(EF_CUDA_SM90)"
	.elftype	@"ET_EXEC"


//--------------------- .nv.info                  --------------------------
	.section	.nv.info,"",@"SHT_CUDA_INFO"
	.align	4


	//----- nvinfo : EIATTR_REGCOUNT
	.align		4
        /*0000*/ 	.byte	0x04, 0x2f
        /*0002*/ 	.short	(.L_1 - .L_0)
	.align		4
.L_0:
        /*0004*/ 	.word	index@(triton_poi_fused_cat_45)
        /*0008*/ 	.word	0x00000015


	//----- nvinfo : EIATTR_MIN_STACK_SIZE
	.align		4
.L_1:
        /*000c*/ 	.byte	0x04, 0x12
        /*000e*/ 	.short	(.L_3 - .L_2)
	.align		4
.L_2:
        /*0010*/ 	.word	index@(triton_poi_fused_cat_45)
        /*0014*/ 	.word	0x00000000


	//----- nvinfo : EIATTR_FRAME_SIZE
	.align		4
.L_3:
        /*0018*/ 	.byte	0x04, 0x11
        /*001a*/ 	.short	(.L_5 - .L_4)
	.align		4
.L_4:
        /*001c*/ 	.word	index@(triton_poi_fused_cat_45)
        /*0020*/ 	.word	0x00000000


	//----- nvinfo : EIATTR_MIN_STACK_SIZE
	.align		4
.L_5:
        /*0024*/ 	.byte	0x04, 0x12
        /*0026*/ 	.short	(.L_7 - .L_6)
	.align		4
.L_6:
        /*0028*/ 	.word	index@(triton_poi_fused_cat_45)
        /*002c*/ 	.word	0x00000000
.L_7:


//--------------------- .nv.info.triton_poi_fused_cat_45 --------------------------
	.section	.nv.info.triton_poi_fused_cat_45,"",@"SHT_CUDA_INFO"
	.sectionflags	@""
	.align	4


	//----- nvinfo : EIATTR_CUDA_API_VERSION
	.align		4
        /*0000*/ 	.byte	0x04, 0x37
        /*0002*/ 	.short	(.L_9 - .L_8)
.L_8:
        /*0004*/ 	.word	0x0000007c


	//----- nvinfo : EIATTR_KPARAM_INFO
	.align		4
.L_9:
        /*0008*/ 	.byte	0x04, 0x17
        /*000a*/ 	.short	(.L_11 - .L_10)
.L_10:
        /*000c*/ 	.word	0x00000000
        /*0010*/ 	.short	0x0004
        /*0012*/ 	.short	0x0020
        /*0014*/ 	.byte	0x00, 0xf0, 0x11, 0x00


	//----- nvinfo : EIATTR_KPARAM_INFO
	.align		4
.L_11:
        /*0018*/ 	.byte	0x04, 0x17
        /*001a*/ 	.short	(.L_13 - .L_12)
.L_12:
        /*001c*/ 	.word	0x00000000
        /*0020*/ 	.short	0x0003
        /*0022*/ 	.short	0x0018
        /*0024*/ 	.byte	0x00, 0xf4, 0x21, 0x00


	//----- nvinfo : EIATTR_KPARAM_INFO
	.align		4
.L_13:
        /*0028*/ 	.byte	0x04, 0x17
        /*002a*/ 	.short	(.L_15 - .L_14)
.L_14:
        /*002c*/ 	.word	0x00000000
        /*0030*/ 	.short	0x0002
        /*0032*/ 	.short	0x0010
        /*0034*/ 	.byte	0x00, 0xf4, 0x21, 0x00


	//----- nvinfo : EIATTR_KPARAM_INFO
	.align		4
.L_15:
        /*0038*/ 	.byte	0x04, 0x17
        /*003a*/ 	.short	(.L_17 - .L_16)
.L_16:
        /*003c*/ 	.word	0x00000000
        /*0040*/ 	.short	0x0001
        /*0042*/ 	.short	0x0008
        /*0044*/ 	.byte	0x00, 0xf4, 0x21, 0x00


	//----- nvinfo : EIATTR_KPARAM_INFO
	.align		4
.L_17:
        /*0048*/ 	.byte	0x04, 0x17
        /*004a*/ 	.short	(.L_19 - .L_18)
.L_18:
        /*004c*/ 	.word	0x00000000
        /*0050*/ 	.short	0x0000
        /*0052*/ 	.short	0x0000
        /*0054*/ 	.byte	0x00, 0xf4, 0x21, 0x00


	//----- nvinfo : EIATTR_SPARSE_MMA_MASK
	.align		4
.L_19:
        /*0058*/ 	.byte	0x03, 0x50
        /*005a*/ 	.short	0x0000


	//----- nvinfo : EIATTR_MAXREG_COUNT
	.align		4
        /*005c*/ 	.byte	0x03, 0x1b
        /*005e*/ 	.short	0x00ff


	//----- nvinfo : EIATTR_EXIT_INSTR_OFFSETS
	.align		4
        /*0060*/ 	.byte	0x04, 0x1c
        /*0062*/ 	.short	(.L_21 - .L_20)


	//   ....[0]....
.L_20:
        /*0064*/ 	.word	0x00000590


	//----- nvinfo : EIATTR_REQNTID
	.align		4
.L_21:
        /*0068*/ 	.byte	0x04, 0x10
        /*006a*/ 	.short	(.L_23 - .L_22)
.L_22:
        /*006c*/ 	.word	0x00000080
        /*0070*/ 	.word	0x00000001
        /*0074*/ 	.word	0x00000001


	//----- nvinfo : EIATTR_CBANK_PARAM_SIZE
	.align		4
.L_23:
        /*0078*/ 	.byte	0x03, 0x19
        /*007a*/ 	.short	0x0024


	//----- nvinfo : EIATTR_PARAM_CBANK
	.align		4
        /*007c*/ 	.byte	0x04, 0x0a
        /*007e*/ 	.short	(.L_25 - .L_24)
	.align		4
.L_24:
        /*0080*/ 	.word	index@(.nv.constant0.triton_poi_fused_cat_45)
        /*0084*/ 	.short	0x0210
        /*0086*/ 	.short	0x0024


	//----- nvinfo : EIATTR_SW_WAR
	.align		4
.L_25:
        /*0088*/ 	.byte	0x04, 0x36
        /*008a*/ 	.short	(.L_27 - .L_26)
.L_26:
        /*008c*/ 	.word	0x00000008
.L_27:


//--------------------- .nv.callgraph             --------------------------
	.section	.nv.callgraph,"",@"SHT_CUDA_CALLGRAPH"
	.align	4
	.sectionentsize	8
	.align		4
        /*0000*/ 	.word	0x00000000
	.align		4
        /*0004*/ 	.word	0xffffffff
	.align		4
        /*0008*/ 	.word	0x00000000
	.align		4
        /*000c*/ 	.word	0xfffffffe
	.align		4
        /*0010*/ 	.word	0x00000000
	.align		4
        /*0014*/ 	.word	0xfffffffd
	.align		4
        /*0018*/ 	.word	0x00000000
	.align		4
        /*001c*/ 	.word	0xfffffffc


//--------------------- .text.triton_poi_fused_cat_45 --------------------------
	.section	.text.triton_poi_fused_cat_45,"ax",@progbits
	.align	128
        .global         triton_poi_fused_cat_45
        .type           triton_poi_fused_cat_45,@function
        .size           triton_poi_fused_cat_45,(.L_x_1 - triton_poi_fused_cat_45)
        .other          triton_poi_fused_cat_45,@"STO_CUDA_ENTRY STV_DEFAULT"
triton_poi_fused_cat_45:
.text.triton_poi_fused_cat_45:
[----:B------:R-:W-:Y:S01]  /*0000*/  LDC R1, c[0x0][0x28] ;  /* 0x00000a00ff017b82 */ /* 0x000fe20000000800 */
[----:B------:R-:W1:Y:S07]  /*0010*/  S2R R0, SR_TID.X ;  /* 0x0000000000007919 */ /* 0x000e6e0000002100 */
[----:B------:R-:W2:Y:S01]  /*0020*/  LDC.64 R10, c[0x0][0x218] ;  /* 0x00008600ff0a7b82 */ /* 0x000ea20000000a00 */
[----:B------:R-:W-:Y:S01]  /*0030*/  CS2R R14, SRZ ;  /* 0x00000000000e7805 */ /* 0x000fe2000001ff00 */
[----:B------:R-:W-:Y:S01]  /*0040*/  ULDC.64 UR4, c[0x0][0x208] ;  /* 0x0000820000047ab9 */ /* 0x000fe20000000a00 */
[----:B------:R-:W3:Y:S05]  /*0050*/  S2R R3, SR_CTAID.X ;  /* 0x0000000000037919 */ /* 0x000eea0000002500 */
[----:B------:R-:W4:Y:S08]  /*0060*/  LDC.64 R12, c[0x0][0x220] ;  /* 0x00008800ff0c7b82 */ /* 0x000f300000000a00 */
[----:B------:R-:W5:Y:S01]  /*0070*/  LDC.64 R8, c[0x0][0x210] ;  /* 0x00008400ff087b82 */ /* 0x000f620000000a00 */
[----:B-1----:R-:W-:-:S04]  /*0080*/  SHF.L.U32 R0, R0, 0x1, RZ ;  /* 0x0000000100007819 */ /* 0x002fc800000006ff */
[----:B------:R-:W-:-:S04]  /*0090*/  LOP3.LUT R0, R0, 0xfe, RZ, 0xc0, !PT ;  /* 0x000000fe00007812 */ /* 0x000fc800078ec0ff */
[----:B---3--:R-:W-:-:S04]  /*00a0*/  LEA R0, R3, R0, 0x8 ;  /* 0x0000000003007211 */ /* 0x008fc800078e40ff */
[----:B------:R-:W-:-:S04]  /*00b0*/  SHF.R.S32.HI R3, RZ, 0x1f, R0 ;  /* 0x0000001fff037819 */ /* 0x000fc80000011400 */
[----:B------:R-:W-:-:S04]  /*00c0*/  LEA.HI R3, R3, R0, RZ, 0xa ;  /* 0x0000000003037211 */ /* 0x000fc800078f50ff */
[----:B------:R-:W-:Y:S02]  /*00d0*/  LOP3.LUT R5, R3, 0xfffffc00, RZ, 0xc0, !PT ;  /* 0xfffffc0003057812 */ /* 0x000fe400078ec0ff */
[----:B------:R-:W-:Y:S02]  /*00e0*/  SHF.R.S32.HI R3, RZ, 0xa, R3 ;  /* 0x0000000aff037819 */ /* 0x000fe40000011403 */
[----:B------:R-:W-:-:S04]  /*00f0*/  IADD3 R2, R0, -R5, RZ ;  /* 0x8000000500027210 */ /* 0x000fc80007ffe0ff */
[C---:B------:R-:W-:Y:S02]  /*0100*/  ISETP.GE.AND P0, PT, R2.reuse, 0x200, PT ;  /* 0x000002000200780c */ /* 0x040fe40003f06270 */
[----:B------:R-:W-:Y:S02]  /*0110*/  LEA R5, R3, R2, 0x9 ;  /* 0x0000000203057211 */ /* 0x000fe400078e48ff */
[----:B------:R-:W-:-:S03]  /*0120*/  ISETP.GT.AND P2, PT, R2, 0x1ff, PT ;  /* 0x000001ff0200780c */ /* 0x000fc60003f44270 */
[----:B--2---:R-:W-:Y:S01]  /*0130*/  IMAD.WIDE R10, R5, 0x4, R10 ;  /* 0x00000004050a7825 */ /* 0x004fe200078e020a */
[----:B------:R-:W-:-:S03]  /*0140*/  CS2R R2, SRZ ;  /* 0x0000000000027805 */ /* 0x000fc6000001ff00 */
[C---:B----4-:R-:W-:Y:S02]  /*0150*/  IMAD.WIDE R12, R5.reuse, 0x4, R12 ;  /* 0x00000004050c7825 */ /* 0x050fe400078e020c */
[----:B------:R-:W2:Y:S04]  /*0160*/  @!P0 LDG.E.EL.64 R14, desc[UR4][R10.64] ;  /* 0x000000040a0e8981 */ /* 0x000ea8000c2e1b00 */
[----:B------:R-:W3:Y:S01]  /*0170*/  @P2 LDG.E.EL.64 R2, desc[UR4][R12.64+-0x800] ;  /* 0xfff800040c022981 */ /* 0x000ee2000c2e1b00 */
[----:B-----5:R-:W-:Y:S01]  /*0180*/  IMAD.WIDE R8, R5, 0x4, R8 ;  /* 0x0000000405087825 */ /* 0x020fe200078e0208 */
[----:B------:R-:W-:-:S06]  /*0190*/  CS2R R4, SRZ ;  /* 0x0000000000047805 */ /* 0x000fcc000001ff00 */
[----:B------:R1:W4:Y:S01]  /*01a0*/  @!P0 LDG.E.EL.64 R4, desc[UR4][R8.64] ;  /* 0x0000000408048981 */ /* 0x000322000c2e1b00 */
[----:B--2---:R-:W-:Y:S02]  /*01b0*/  SEL R7, R14, RZ, !P0 ;  /* 0x000000ff0e077207 */ /* 0x004fe40004000000 */
[----:B------:R-:W-:Y:S02]  /*01c0*/  SEL R6, R15, RZ, !P0 ;  /* 0x000000ff0f067207 */ /* 0x000fe40004000000 */
[----:B---3--:R-:W-:Y:S01]  /*01d0*/  SEL R2, R2, RZ, P2 ;  /* 0x000000ff02027207 */ /* 0x008fe20001000000 */
[----:B------:R-:W-:Y:S01]  /*01e0*/  FADD R10, RZ, -R7 ;  /* 0x80000007ff0a7221 */ /* 0x000fe20000000000 */
[----:B------:R-:W-:-:S03]  /*01f0*/  SEL R3, R3, RZ, P2 ;  /* 0x000000ff03037207 */ /* 0x000fc60001000000 */
[----:B------:R-:W-:Y:S01]  /*0200*/  FMUL R11, R10, 1.4426950216293334961 ;  /* 0x3fb8aa3b0a0b7820 */ /* 0x000fe20000400000 */
[----:B------:R-:W-:Y:S01]  /*0210*/  FADD R10, RZ, -R6 ;  /* 0x80000006ff0a7221 */ /* 0x000fe20000000000 */
[----:B------:R-:W-:Y:S01]  /*0220*/  FADD R12, RZ, -R2 ;  /* 0x80000002ff0c7221 */ /* 0x000fe20000000000 */
[----:B-1----:R-:W-:Y:S01]  /*0230*/  FADD R8, RZ, -R3 ;  /* 0x80000003ff087221 */ /* 0x002fe20000000000 */
[----:B----4-:R-:W-:Y:S01]  /*0240*/  SEL R18, R4, RZ, !P0 ;  /* 0x000000ff04127207 */ /* 0x010fe20004000000 */
[----:B------:R-:W-:Y:S01]  /*0250*/  FMUL R10, R10, 1.4426950216293334961 ;  /* 0x3fb8aa3b0a0a7820 */ /* 0x000fe20000400000 */
[----:B------:R-:W-:Y:S01]  /*0260*/  FSETP.GEU.AND P1, PT, R11, -126, PT ;  /* 0xc2fc00000b00780b */ /* 0x000fe20003f2e000 */
[----:B------:R-:W-:Y:S01]  /*0270*/  FMUL R13, R12, 1.4426950216293334961 ;  /* 0x3fb8aa3b0c0d7820 */ /* 0x000fe20000400000 */
[----:B------:R-:W-:Y:S01]  /*0280*/  FMUL R15, R8, 1.4426950216293334961 ;  /* 0x3fb8aa3b080f7820 */ /* 0x000fe20000400000 */
[----:B------:R-:W-:Y:S02]  /*0290*/  SEL R5, R5, RZ, !P0 ;  /* 0x000000ff05057207 */ /* 0x000fe40004000000 */
[----:B------:R-:W-:-:S02]  /*02a0*/  FSETP.GEU.AND P4, PT, R10, -126, PT ;  /* 0xc2fc00000a00780b */ /* 0x000fc40003f8e000 */
[----:B------:R-:W-:Y:S02]  /*02b0*/  FSETP.GEU.AND P2, PT, R13, -126, PT ;  /* 0xc2fc00000d00780b */ /* 0x000fe40003f4e000 */
[----:B------:R-:W-:-:S04]  /*02c0*/  FSETP.GEU.AND P3, PT, R15, -126, PT ;  /* 0xc2fc00000f00780b */ /* 0x000fc80003f6e000 */
[----:B------:R-:W-:-:S04]  /*02d0*/  @!P1 FMUL R11, R11, 0.5 ;  /* 0x3f0000000b0b9820 */ /* 0x000fc80000400000 */
[----:B------:R-:W1:Y:S01]  /*02e0*/  MUFU.EX2 R8, R11 ;  /* 0x0000000b00087308 */ /* 0x000e620000000800 */
[----:B------:R-:W-:Y:S02]  /*02f0*/  @!P4 FMUL R10, R10, 0.5 ;  /* 0x3f0000000a0ac820 */ /* 0x000fe40000400000 */
[----:B------:R-:W-:Y:S02]  /*0300*/  @!P2 FMUL R13, R13, 0.5 ;  /* 0x3f0000000d0da820 */ /* 0x000fe40000400000 */
[----:B------:R-:W-:-:S03]  /*0310*/  @!P3 FMUL R15, R15, 0.5 ;  /* 0x3f0000000f0fb820 */ /* 0x000fc60000400000 */
[----:B------:R-:W2:Y:S01]  /*0320*/  MUFU.EX2 R9, R10 ;  /* 0x0000000a00097308 */ /* 0x000ea20000000800 */
[----:B-1----:R-:W-:-:S07]  /*0330*/  @!P1 FMUL R8, R8, R8 ;  /* 0x0000000808089220 */ /* 0x002fce0000400000 */
[----:B------:R-:W1:Y:S01]  /*0340*/  MUFU.EX2 R14, R13 ;  /* 0x0000000d000e7308 */ /* 0x000e620000000800 */
[----:B------:R-:W-:Y:S01]  /*0350*/  FADD R12, R8, 1 ;  /* 0x3f800000080c7421 */ /* 0x000fe20000000000 */
[----:B--2---:R-:W-:-:S06]  /*0360*/  @!P4 FMUL R9, R9, R9 ;  /* 0x000000090909c220 */ /* 0x004fcc0000400000 */
[----:B------:R2:W3:Y:S01]  /*0370*/  MUFU.EX2 R16, R15 ;  /* 0x0000000f00107308 */ /* 0x0004e20000000800 */
[----:B------:R-:W-:Y:S01]  /*0380*/  FSETP.GT.AND P1, PT, R12, 8.50705917302346158658e+37, PT ;  /* 0x7e8000000c00780b */ /* 0x000fe20003f24000 */
[----:B------:R-:W-:Y:S02]  /*0390*/  FADD R11, R9, 1 ;  /* 0x3f800000090b7421 */ /* 0x000fe40000000000 */
[----:B------:R-:W4:Y:S01]  /*03a0*/  LDC.64 R8, c[0x0][0x228] ;  /* 0x00008a00ff087b82 */ /* 0x000f220000000a00 */
[----:B-1----:R-:W-:Y:S02]  /*03b0*/  @!P2 FMUL R14, R14, R14 ;  /* 0x0000000e0e0ea220 */ /* 0x002fe40000400000 */
[----:B------:R-:W-:Y:S01]  /*03c0*/  FSETP.GT.AND P2, PT, R11, 8.50705917302346158658e+37, PT ;  /* 0x7e8000000b00780b */ /* 0x000fe20003f44000 */
[----:B--2---:R-:W-:Y:S01]  /*03d0*/  HFMA2.MMA R15, -RZ, RZ, 1.625, 0 ;  /* 0x3e800000ff0f7435 */ /* 0x004fe200000001ff */
[----:B------:R-:W-:-:S05]  /*03e0*/  FADD R14, R14, 1 ;  /* 0x3f8000000e0e7421 */ /* 0x000fca0000000000 */
[----:B------:R-:W-:Y:S01]  /*03f0*/  @P1 FMUL R12, R12, 0.25 ;  /* 0x3e8000000c0c1820 */ /* 0x000fe20000400000 */
[----:B---3--:R-:W-:Y:S01]  /*0400*/  @!P3 FMUL R16, R16, R16 ;  /* 0x000000101010b220 */ /* 0x008fe20000400000 */
[----:B------:R-:W-:-:S03]  /*0410*/  FSETP.GT.AND P3, PT, R14, 8.50705917302346158658e+37, PT ;  /* 0x7e8000000e00780b */ /* 0x000fc60003f64000 */
[----:B------:R-:W-:Y:S01]  /*0420*/  FADD R16, R16, 1 ;  /* 0x3f80000010107421 */ /* 0x000fe20000000000 */
[----:B------:R-:W1:Y:S01]  /*0430*/  MUFU.RCP R12, R12 ;  /* 0x0000000c000c7308 */ /* 0x000e620000001000 */
[----:B------:R-:W-:Y:S01]  /*0440*/  @P2 FMUL R11, R11, 0.25 ;  /* 0x3e8000000b0b2820 */ /* 0x000fe20000400000 */
[C---:B------:R-:W-:Y:S02]  /*0450*/  FSEL R13, R15.reuse, 1, P1 ;  /* 0x3f8000000f0d7808 */ /* 0x040fe40000800000 */
[----:B------:R-:W-:Y:S02]  /*0460*/  FSETP.GT.AND P4, PT, R16, 8.50705917302346158658e+37, PT ;  /* 0x7e8000001000780b */ /* 0x000fe40003f84000 */
[----:B------:R-:W-:Y:S02]  /*0470*/  FSEL R10, R15, 1, P2 ;  /* 0x3f8000000f0a7808 */ /* 0x000fe40001000000 */
[----:B------:R-:W2:Y:S01]  /*0480*/  MUFU.RCP R11, R11 ;  /* 0x0000000b000b7308 */ /* 0x000ea20000001000 */
[----:B------:R-:W-:Y:S01]  /*0490*/  @P3 FMUL R14, R14, 0.25 ;  /* 0x3e8000000e0e3820 */ /* 0x000fe20000400000 */
[----:B----4-:R-:W-:-:S04]  /*04a0*/  IMAD.WIDE R8, R0, 0x4, R8 ;  /* 0x0000000400087825 */ /* 0x010fc800078e0208 */
[----:B-1----:R-:W-:Y:S02]  /*04b0*/  FMUL R12, R12, R13 ;  /* 0x0000000d0c0c7220 */ /* 0x002fe40000400000 */
[----:B------:R-:W1:Y:S01]  /*04c0*/  MUFU.RCP R14, R14 ;  /* 0x0000000e000e7308 */ /* 0x000e620000001000 */
[----:B------:R-:W-:Y:S01]  /*04d0*/  @P4 FMUL R16, R16, 0.25 ;  /* 0x3e80000010104820 */ /* 0x000fe20000400000 */
[C---:B------:R-:W-:Y:S02]  /*04e0*/  FSEL R13, R15.reuse, 1, P3 ;  /* 0x3f8000000f0d7808 */ /* 0x040fe40001800000 */
[----:B------:R-:W-:Y:S01]  /*04f0*/  FSEL R15, R15, 1, P4 ;  /* 0x3f8000000f0f7808 */ /* 0x000fe20002000000 */
[----:B--2---:R-:W-:-:S03]  /*0500*/  FMUL R11, R11, R10 ;  /* 0x0000000a0b0b7220 */ /* 0x004fc60000400000 */
[----:B------:R-:W2:Y:S01]  /*0510*/  MUFU.RCP R16, R16 ;  /* 0x0000001000107308 */ /* 0x000ea20000001000 */
[----:B------:R-:W-:Y:S01]  /*0520*/  FFMA R10, R7, R12, R18 ;  /* 0x0000000c070a7223 */ /* 0x000fe20000000012 */
[----:B------:R-:W-:Y:S01]  /*0530*/  FFMA R11, R6, R11, R5 ;  /* 0x0000000b060b7223 */ /* 0x000fe20000000005 */
[----:B-1----:R-:W-:-:S04]  /*0540*/  FMUL R13, R14, R13 ;  /* 0x0000000d0e0d7220 */ /* 0x002fc80000400000 */
[----:B------:R-:W-:Y:S01]  /*0550*/  @P0 FMUL R10, R2, R13 ;  /* 0x0000000d020a0220 */ /* 0x000fe20000400000 */
[----:B--2---:R-:W-:-:S04]  /*0560*/  FMUL R4, R16, R15 ;  /* 0x0000000f10047220 */ /* 0x004fc80000400000 */
[----:B------:R-:W-:-:S05]  /*0570*/  @P0 FMUL R11, R3, R4 ;  /* 0x00000004030b0220 */ /* 0x000fca0000400000 */
[----:B------:R-:W-:Y:S01]  /*0580*/  STG.E.64 desc[UR4][R8.64], R10 ;  /* 0x0000000a08007986 */ /* 0x000fe2000c101b04 */
[----:B------:R-:W-:Y:S05]  /*0590*/  EXIT ;  /* 0x000000000000794d */ /* 0x000fea0003800000 */
.L_x_0:
[----:B------:R-:W-:-:S00]  /*05a0*/  BRA `(.L_x_0) ;  /* 0xfffffffc00fc7947 */ /* 0x000fc0000383ffff */
[----:B------:R-:W-:-:S00]  /*05b0*/  NOP ;  /* 0x0000000000007918 */ /* 0x000fc00000000000 */
        /* <DEDUP_REMOVED lines=12> */
.L_x_1:


//--------------------- .nv.constant0.triton_poi_fused_cat_45 --------------------------
	.section	.nv.constant0.triton_poi_fused_cat_45,"a",@progbits
	.sectionflags	@""
	.align	4
.nv.constant0.triton_poi_fused_cat_45:
	.zero		564
